//
// Generated by NVIDIA NVVM Compiler
//
// Compiler Build ID: CL-36424714
// Cuda compilation tools, release 13.0, V13.0.88
// Based on NVVM 20.0.0
//

.version 9.0
.target sm_100
.address_size 64

	// .globl	_Z29select_best_process_kernel_v2PiS_S_S_Pjii
// _ZZ29select_best_process_kernel_v2PiS_S_S_PjiiE25s_block_best_packed_value has been demoted

.visible .entry _Z29select_best_process_kernel_v2PiS_S_S_Pjii(
	.param .u64 .ptr .align 1 _Z29select_best_process_kernel_v2PiS_S_S_Pjii_param_0,
	.param .u64 .ptr .align 1 _Z29select_best_process_kernel_v2PiS_S_S_Pjii_param_1,
	.param .u64 .ptr .align 1 _Z29select_best_process_kernel_v2PiS_S_S_Pjii_param_2,
	.param .u64 .ptr .align 1 _Z29select_best_process_kernel_v2PiS_S_S_Pjii_param_3,
	.param .u64 .ptr .align 1 _Z29select_best_process_kernel_v2PiS_S_S_Pjii_param_4,
	.param .u32 _Z29select_best_process_kernel_v2PiS_S_S_Pjii_param_5,
	.param .u32 _Z29select_best_process_kernel_v2PiS_S_S_Pjii_param_6
)
{
	.reg .pred 	%p<9>;
	.reg .b32 	%r<18>;
	.reg .b64 	%rd<19>;
	// demoted variable
	.shared .align 4 .u32 _ZZ29select_best_process_kernel_v2PiS_S_S_PjiiE25s_block_best_packed_value;
	ld.param.u64 	%rd1, [_Z29select_best_process_kernel_v2PiS_S_S_Pjii_param_0];
	ld.param.u64 	%rd2, [_Z29select_best_process_kernel_v2PiS_S_S_Pjii_param_1];
	ld.param.u64 	%rd3, [_Z29select_best_process_kernel_v2PiS_S_S_Pjii_param_2];
	ld.param.u64 	%rd4, [_Z29select_best_process_kernel_v2PiS_S_S_Pjii_param_3];
	ld.param.u64 	%rd5, [_Z29select_best_process_kernel_v2PiS_S_S_Pjii_param_4];
	ld.param.u32 	%r4, [_Z29select_best_process_kernel_v2PiS_S_S_Pjii_param_5];
	ld.param.u32 	%r5, [_Z29select_best_process_kernel_v2PiS_S_S_Pjii_param_6];
	mov.u32 	%r1, %tid.x;
	mov.u32 	%r6, %ctaid.x;
	mov.u32 	%r7, %ntid.x;
	mad.lo.s32 	%r2, %r6, %r7, %r1;
	setp.ne.s32 	%p1, %r1, 0;
	@%p1 bra 	$L__BB0_2;
	mov.b32 	%r8, -1;
	st.shared.u32 	[_ZZ29select_best_process_kernel_v2PiS_S_S_PjiiE25s_block_best_packed_value], %r8;
$L__BB0_2:
	bar.sync 	0;
	setp.ge.s32 	%p2, %r2, %r5;
	@%p2 bra 	$L__BB0_7;
	cvta.to.global.u64 	%rd6, %rd4;
	mul.wide.s32 	%rd7, %r2, 4;
	add.s64 	%rd8, %rd6, %rd7;
	ld.global.u32 	%r9, [%rd8];
	setp.ne.s32 	%p3, %r9, 0;
	@%p3 bra 	$L__BB0_7;
	cvta.to.global.u64 	%rd9, %rd2;
	add.s64 	%rd11, %rd9, %rd7;
	ld.global.u32 	%r10, [%rd11];
	setp.gt.s32 	%p4, %r10, %r4;
	@%p4 bra 	$L__BB0_7;
	cvta.to.global.u64 	%rd12, %rd3;
	add.s64 	%rd14, %rd12, %rd7;
	ld.global.u32 	%r11, [%rd14];
	setp.lt.s32 	%p5, %r11, 1;
	@%p5 bra 	$L__BB0_7;
	cvta.to.global.u64 	%rd15, %rd1;
	add.s64 	%rd17, %rd15, %rd7;
	ld.global.u32 	%r12, [%rd17];
	shl.b32 	%r13, %r12, 16;
	or.b32  	%r14, %r13, %r2;
	atom.shared.min.u32 	%r15, [_ZZ29select_best_process_kernel_v2PiS_S_S_PjiiE25s_block_best_packed_value], %r14;
$L__BB0_7:
	setp.ne.s32 	%p6, %r1, 0;
	bar.sync 	0;
	ld.shared.u32 	%r16, [_ZZ29select_best_process_kernel_v2PiS_S_S_PjiiE25s_block_best_packed_value];
	setp.eq.s32 	%p7, %r16, -1;
	or.pred  	%p8, %p6, %p7;
	@%p8 bra 	$L__BB0_9;
	cvta.to.global.u64 	%rd18, %rd5;
	atom.global.min.u32 	%r17, [%rd18], %r16;
$L__BB0_9:
	ret;

}
	// .globl	_Z30update_selected_process_kernelPiS_PjS_i
.visible .entry _Z30update_selected_process_kernelPiS_PjS_i(
	.param .u64 .ptr .align 1 _Z30update_selected_process_kernelPiS_PjS_i_param_0,
	.param .u64 .ptr .align 1 _Z30update_selected_process_kernelPiS_PjS_i_param_1,
	.param .u64 .ptr .align 1 _Z30update_selected_process_kernelPiS_PjS_i_param_2,
	.param .u64 .ptr .align 1 _Z30update_selected_process_kernelPiS_PjS_i_param_3,
	.param .u32 _Z30update_selected_process_kernelPiS_PjS_i_param_4
)
{
	.reg .pred 	%p<7>;
	.reg .b32 	%r<12>;
	.reg .b64 	%rd<13>;

	ld.param.u64 	%rd3, [_Z30update_selected_process_kernelPiS_PjS_i_param_0];
	ld.param.u64 	%rd4, [_Z30update_selected_process_kernelPiS_PjS_i_param_1];
	ld.param.u64 	%rd5, [_Z30update_selected_process_kernelPiS_PjS_i_param_2];
	ld.param.u64 	%rd6, [_Z30update_selected_process_kernelPiS_PjS_i_param_3];
	ld.param.u32 	%r4, [_Z30update_selected_process_kernelPiS_PjS_i_param_4];
	mov.u32 	%r5, %tid.x;
	mov.u32 	%r6, %ctaid.x;
	or.b32  	%r7, %r5, %r6;
	setp.ne.s32 	%p1, %r7, 0;
	@%p1 bra 	$L__BB1_7;
	cvta.to.global.u64 	%rd7, %rd5;
	ld.global.u32 	%r1, [%rd7];
	setp.eq.s32 	%p2, %r1, -1;
	@%p2 bra 	$L__BB1_7;
	and.b32  	%r2, %r1, 65535;
	setp.ge.s32 	%p3, %r2, %r4;
	@%p3 bra 	$L__BB1_7;
	cvta.to.global.u64 	%rd8, %rd4;
	mul.wide.u32 	%rd9, %r2, 4;
	add.s64 	%rd1, %rd8, %rd9;
	ld.global.u32 	%r8, [%rd1];
	setp.ne.s32 	%p4, %r8, 0;
	@%p4 bra 	$L__BB1_7;
	cvta.to.global.u64 	%rd10, %rd3;
	add.s64 	%rd2, %rd10, %rd9;
	ld.global.u32 	%r3, [%rd2];
	setp.lt.s32 	%p5, %r3, 1;
	@%p5 bra 	$L__BB1_7;
	add.s32 	%r9, %r3, -1;
	st.global.u32 	[%rd2], %r9;
	setp.ne.s32 	%p6, %r9, 0;
	@%p6 bra 	$L__BB1_7;
	mov.b32 	%r10, 1;
	st.global.u32 	[%rd1], %r10;
	cvta.to.global.u64 	%rd12, %rd6;
	atom.global.add.u32 	%r11, [%rd12], 1;
$L__BB1_7:
	ret;

}


// ===== COMPILED SASS (sm_100) =====

	.target	sm_100

	.elftype	@"ET_EXEC"


//--------------------- .note.nv.tkinfo           --------------------------
	.section	.note.nv.tkinfo,"",@"SHT_NOTE"
	.sectionflags	@"SHF_NOTE_NV_TKINFO"
	.tkinfo
        /*0018*/ 	.word	0x00000002
        /*0030*/ 	.string	""
        /*0030*/ 	.string	"ptxas"
        /*0030*/ 	.string	"Cuda compilation tools, release 13.0, V13.0.88"
        /*0030*/ 	.string	"Build cuda_13.0.r13.0/compiler.36424714_0"
        /*0030*/ 	.string	"-arch sm_100 -m 64 "



//--------------------- .note.nv.cuinfo           --------------------------
	.section	.note.nv.cuinfo,"",@"SHT_NOTE"
	.sectionflags	@"SHF_NOTE_NV_CUINFO"
        /*0018*/ 	.short	0x0002
        /*001a*/ 	.short	0x0064
        /*001c*/ 	.short	0x0082
	.zero		2


//--------------------- .nv.info                  --------------------------
	.section	.nv.info,"",@"SHT_CUDA_INFO"
	.align	4


	//----- nvinfo : EIATTR_REGCOUNT
	.align		4
        /*0000*/ 	.byte	0x04, 0x2f
        /*0002*/ 	.short	(.L_1 - .L_0)
	.align		4
.L_0:
        /*0004*/ 	.word	index@(_Z29select_best_process_kernel_v2PiS_S_S_Pjii)
        /*0008*/ 	.word	0x00000009


	//----- nvinfo : EIATTR_FRAME_SIZE
	.align		4
.L_1:
        /*000c*/ 	.byte	0x04, 0x11
        /*000e*/ 	.short	(.L_3 - .L_2)
	.align		4
.L_2:
        /*0010*/ 	.word	index@(_Z29select_best_process_kernel_v2PiS_S_S_Pjii)
        /*0014*/ 	.word	0x00000000


	//----- nvinfo : EIATTR_REGCOUNT
	.align		4
.L_3:
        /*0018*/ 	.byte	0x04, 0x2f
        /*001a*/ 	.short	(.L_5 - .L_4)
	.align		4
.L_4:
        /*001c*/ 	.word	index@(_Z30update_selected_process_kernelPiS_PjS_i)
        /*0020*/ 	.word	0x0000000c


	//----- nvinfo : EIATTR_FRAME_SIZE
	.align		4
.L_5:
        /*0024*/ 	.byte	0x04, 0x11
        /*0026*/ 	.short	(.L_7 - .L_6)
	.align		4
.L_6:
        /*0028*/ 	.word	index@(_Z30update_selected_process_kernelPiS_PjS_i)
        /*002c*/ 	.word	0x00000000


	//----- nvinfo : EIATTR_MIN_STACK_SIZE
	.align		4
.L_7:
        /*0030*/ 	.byte	0x04, 0x12
        /*0032*/ 	.short	(.L_9 - .L_8)
	.align		4
.L_8:
        /*0034*/ 	.word	index@(_Z30update_selected_process_kernelPiS_PjS_i)
        /*0038*/ 	.word	0x00000000


	//----- nvinfo : EIATTR_MIN_STACK_SIZE
	.align		4
.L_9:
        /*003c*/ 	.byte	0x04, 0x12
        /*003e*/ 	.short	(.L_11 - .L_10)
	.align		4
.L_10:
        /*0040*/ 	.word	index@(_Z29select_best_process_kernel_v2PiS_S_S_Pjii)
        /*0044*/ 	.word	0x00000000
.L_11:


//--------------------- .nv.compat                --------------------------
	.section	.nv.compat,"",@"SHT_CUDA_COMPAT_INFO"
	.align	4
        /*0000*/ 	.byte	0x02, 0x09, 0x00, 0x00, 0x02, 0x02, 0x01, 0x00, 0x02, 0x05, 0x05, 0x00, 0x03, 0x07, 0x01, 0x01
        /*0010*/ 	.byte	0x02, 0x03, 0x00, 0x00, 0x02, 0x06, 0x01, 0x00, 0x04, 0x0b, 0x08, 0x00, 0x09, 0x00, 0x00, 0x00
        /*0020*/ 	.byte	0x00, 0x00, 0x00, 0x00


//--------------------- .nv.info._Z30update_selected_process_kernelPiS_PjS_i --------------------------
	.section	.nv.info._Z30update_selected_process_kernelPiS_PjS_i,"",@"SHT_CUDA_INFO"
	.sectionflags	@""
	.align	4


	//----- nvinfo : EIATTR_CUDA_API_VERSION
	.align		4
        /*0000*/ 	.byte	0x04, 0x37
        /*0002*/ 	.short	(.L_13 - .L_12)
.L_12:
        /*0004*/ 	.word	0x00000082


	//----- nvinfo : EIATTR_KPARAM_INFO
	.align		4
.L_13:
        /*0008*/ 	.byte	0x04, 0x17
        /*000a*/ 	.short	(.L_15 - .L_14)
.L_14:
        /*000c*/ 	.word	0x00000000
        /*0010*/ 	.short	0x0004
        /*0012*/ 	.short	0x0020
        /*0014*/ 	.byte	0x00, 0xf0, 0x11, 0x00


	//----- nvinfo : EIATTR_KPARAM_INFO
	.align		4
.L_15:
        /*0018*/ 	.byte	0x04, 0x17
        /*001a*/ 	.short	(.L_17 - .L_16)
.L_16:
        /*001c*/ 	.word	0x00000000
        /*0020*/ 	.short	0x0003
        /*0022*/ 	.short	0x0018
        /*0024*/ 	.byte	0x00, 0xf5, 0x21, 0x00


	//----- nvinfo : EIATTR_KPARAM_INFO
	.align		4
.L_17:
        /*0028*/ 	.byte	0x04, 0x17
        /*002a*/ 	.short	(.L_19 - .L_18)
.L_18:
        /*002c*/ 	.word	0x00000000
        /*0030*/ 	.short	0x0002
        /*0032*/ 	.short	0x0010
        /*0034*/ 	.byte	0x00, 0xf5, 0x21, 0x00


	//----- nvinfo : EIATTR_KPARAM_INFO
	.align		4
.L_19:
        /*0038*/ 	.byte	0x04, 0x17
        /*003a*/ 	.short	(.L_21 - .L_20)
.L_20:
        /*003c*/ 	.word	0x00000000
        /*0040*/ 	.short	0x0001
        /*0042*/ 	.short	0x0008
        /*0044*/ 	.byte	0x00, 0xf5, 0x21, 0x00


	//----- nvinfo : EIATTR_KPARAM_INFO
	.align		4
.L_21:
        /*0048*/ 	.byte	0x04, 0x17
        /*004a*/ 	.short	(.L_23 - .L_22)
.L_22:
        /*004c*/ 	.word	0x00000000
        /*0050*/ 	.short	0x0000
        /*0052*/ 	.short	0x0000
        /*0054*/ 	.byte	0x00, 0xf5, 0x21, 0x00


	//----- nvinfo : EIATTR_SPARSE_MMA_MASK
	.align		4
.L_23:
        /*0058*/ 	.byte	0x03, 0x50
        /*005a*/ 	.short	0x0000


	//----- nvinfo : EIATTR_MAXREG_COUNT
	.align		4
        /*005c*/ 	.byte	0x03, 0x1b
        /*005e*/ 	.short	0x00ff


	//----- nvinfo : EIATTR_MERCURY_ISA_VERSION
	.align		4
        /*0060*/ 	.byte	0x03, 0x5f
        /*0062*/ 	.short	0x0101


	//----- nvinfo : EIATTR_INT_WARP_WIDE_INSTR_OFFSETS
	.align		4
        /*0064*/ 	.byte	0x04, 0x31
        /*0066*/ 	.short	(.L_25 - .L_24)


	//   ....[0]....
.L_24:
        /*0068*/ 	.word	0x000001e0


	//----- nvinfo : EIATTR_VRC_CTA_INIT_COUNT
	.align		4
.L_25:
        /*006c*/ 	.byte	0x02, 0x4a
	.zero		1
	.zero		1


	//----- nvinfo : EIATTR_EXIT_INSTR_OFFSETS
	.align		4
        /*0070*/ 	.byte	0x04, 0x1c
        /*0072*/ 	.short	(.L_27 - .L_26)


	//   ....[0]....
.L_26:
        /*0074*/ 	.word	0x00000040


	//   ....[1]....
        /*0078*/ 	.word	0x00000090


	//   ....[2]....
        /*007c*/ 	.word	0x000000d0


	//   ....[3]....
        /*0080*/ 	.word	0x00000120


	//   ....[4]....
        /*0084*/ 	.word	0x00000170


	//   ....[5]....
        /*0088*/ 	.word	0x000001b0


	//   ....[6]....
        /*008c*/ 	.word	0x00000250


	//----- nvinfo : EIATTR_CBANK_PARAM_SIZE
	.align		4
.L_27:
        /*0090*/ 	.byte	0x03, 0x19
        /*0092*/ 	.short	0x0024


	//----- nvinfo : EIATTR_PARAM_CBANK
	.align		4
        /*0094*/ 	.byte	0x04, 0x0a
        /*0096*/ 	.short	(.L_29 - .L_28)
	.align		4
.L_28:
        /*0098*/ 	.word	index@(.nv.constant0._Z30update_selected_process_kernelPiS_PjS_i)
        /*009c*/ 	.short	0x0380
        /*009e*/ 	.short	0x0024


	//----- nvinfo : EIATTR_SW_WAR
	.align		4
.L_29:
        /*00a0*/ 	.byte	0x04, 0x36
        /*00a2*/ 	.short	(.L_31 - .L_30)
.L_30:
        /*00a4*/ 	.word	0x00000008
.L_31:


//--------------------- .nv.info._Z29select_best_process_kernel_v2PiS_S_S_Pjii --------------------------
	.section	.nv.info._Z29select_best_process_kernel_v2PiS_S_S_Pjii,"",@"SHT_CUDA_INFO"
	.sectionflags	@""
	.align	4


	//----- nvinfo : EIATTR_CUDA_API_VERSION
	.align		4
        /*0000*/ 	.byte	0x04, 0x37
        /*0002*/ 	.short	(.L_33 - .L_32)
.L_32:
        /*0004*/ 	.word	0x00000082


	//----- nvinfo : EIATTR_KPARAM_INFO
	.align		4
.L_33:
        /*0008*/ 	.byte	0x04, 0x17
        /*000a*/ 	.short	(.L_35 - .L_34)
.L_34:
        /*000c*/ 	.word	0x00000000
        /*0010*/ 	.short	0x0006
        /*0012*/ 	.short	0x002c
        /*0014*/ 	.byte	0x00, 0xf0, 0x11, 0x00


	//----- nvinfo : EIATTR_KPARAM_INFO
	.align		4
.L_35:
        /*0018*/ 	.byte	0x04, 0x17
        /*001a*/ 	.short	(.L_37 - .L_36)
.L_36:
        /*001c*/ 	.word	0x00000000
        /*0020*/ 	.short	0x0005
        /*0022*/ 	.short	0x0028
        /*0024*/ 	.byte	0x00, 0xf0, 0x11, 0x00


	//----- nvinfo : EIATTR_KPARAM_INFO
	.align		4
.L_37:
        /*0028*/ 	.byte	0x04, 0x17
        /*002a*/ 	.short	(.L_39 - .L_38)
.L_38:
        /*002c*/ 	.word	0x00000000
        /*0030*/ 	.short	0x0004
        /*0032*/ 	.short	0x0020
        /*0034*/ 	.byte	0x00, 0xf5, 0x21, 0x00


	//----- nvinfo : EIATTR_KPARAM_INFO
	.align		4
.L_39:
        /*0038*/ 	.byte	0x04, 0x17
        /*003a*/ 	.short	(.L_41 - .L_40)
.L_40:
        /*003c*/ 	.word	0x00000000
        /*0040*/ 	.short	0x0003
        /*0042*/ 	.short	0x0018
        /*0044*/ 	.byte	0x00, 0xf5, 0x21, 0x00


	//----- nvinfo : EIATTR_KPARAM_INFO
	.align		4
.L_41:
        /*0048*/ 	.byte	0x04, 0x17
        /*004a*/ 	.short	(.L_43 - .L_42)
.L_42:
        /*004c*/ 	.word	0x00000000
        /*0050*/ 	.short	0x0002
        /*0052*/ 	.short	0x0010
        /*0054*/ 	.byte	0x00, 0xf5, 0x21, 0x00


	//----- nvinfo : EIATTR_KPARAM_INFO
	.align		4
.L_43:
        /*0058*/ 	.byte	0x04, 0x17
        /*005a*/ 	.short	(.L_45 - .L_44)
.L_44:
        /*005c*/ 	.word	0x00000000
        /*0060*/ 	.short	0x0001
        /*0062*/ 	.short	0x0008
        /*0064*/ 	.byte	0x00, 0xf5, 0x21, 0x00


	//----- nvinfo : EIATTR_KPARAM_INFO
	.align		4
.L_45:
        /*0068*/ 	.byte	0x04, 0x17
        /*006a*/ 	.short	(.L_47 - .L_46)
.L_46:
        /*006c*/ 	.word	0x00000000
        /*0070*/ 	.short	0x0000
        /*0072*/ 	.short	0x0000
        /*0074*/ 	.byte	0x00, 0xf5, 0x21, 0x00


	//----- nvinfo : EIATTR_SPARSE_MMA_MASK
	.align		4
.L_47:
        /*0078*/ 	.byte	0x03, 0x50
        /*007a*/ 	.short	0x0000


	//----- nvinfo : EIATTR_MAXREG_COUNT
	.align		4
        /*007c*/ 	.byte	0x03, 0x1b
        /*007e*/ 	.short	0x00ff


	//----- nvinfo : EIATTR_NUM_BARRIERS
	.align		4
        /*0080*/ 	.byte	0x02, 0x4c
        /*0082*/ 	.byte	0x01
	.zero		1


	//----- nvinfo : EIATTR_MERCURY_ISA_VERSION
	.align		4
        /*0084*/ 	.byte	0x03, 0x5f
        /*0086*/ 	.short	0x0101


	//----- nvinfo : EIATTR_INT_WARP_WIDE_INSTR_OFFSETS
	.align		4
        /*0088*/ 	.byte	0x04, 0x31
        /*008a*/ 	.short	(.L_49 - .L_48)


	//   ....[0]....
.L_48:
        /*008c*/ 	.word	0x00000250


	//   ....[1]....
        /*0090*/ 	.word	0x000002d0


	//   ....[2]....
        /*0094*/ 	.word	0x000003b0


	//   ....[3]....
        /*0098*/ 	.word	0x000003c0


	//----- nvinfo : EIATTR_VRC_CTA_INIT_COUNT
	.align		4
.L_49:
        /*009c*/ 	.byte	0x02, 0x4a
	.zero		1
	.zero		1


	//----- nvinfo : EIATTR_EXIT_INSTR_OFFSETS
	.align		4
        /*00a0*/ 	.byte	0x04, 0x1c
        /*00a2*/ 	.short	(.L_51 - .L_50)


	//   ....[0]....
.L_50:
        /*00a4*/ 	.word	0x00000380


	//   ....[1]....
        /*00a8*/ 	.word	0x00000410


	//----- nvinfo : EIATTR_CRS_STACK_SIZE
	.align		4
.L_51:
        /*00ac*/ 	.byte	0x04, 0x1e
        /*00ae*/ 	.short	(.L_53 - .L_52)
.L_52:
        /*00b0*/ 	.word	0x00000000


	//----- nvinfo : EIATTR_CBANK_PARAM_SIZE
	.align		4
.L_53:
        /*00b4*/ 	.byte	0x03, 0x19
        /*00b6*/ 	.short	0x0030


	//----- nvinfo : EIATTR_PARAM_CBANK
	.align		4
        /*00b8*/ 	.byte	0x04, 0x0a
        /*00ba*/ 	.short	(.L_55 - .L_54)
	.align		4
.L_54:
        /*00bc*/ 	.word	index@(.nv.constant0._Z29select_best_process_kernel_v2PiS_S_S_Pjii)
        /*00c0*/ 	.short	0x0380
        /*00c2*/ 	.short	0x0030


	//----- nvinfo : EIATTR_SW_WAR
	.align		4
.L_55:
        /*00c4*/ 	.byte	0x04, 0x36
        /*00c6*/ 	.short	(.L_57 - .L_56)
.L_56:
        /*00c8*/ 	.word	0x00000008
.L_57:


//--------------------- .nv.callgraph             --------------------------
	.section	.nv.callgraph,"",@"SHT_CUDA_CALLGRAPH"
	.align	4
	.sectionentsize	8
	.align		4
        /*0000*/ 	.word	0x00000000
	.align		4
        /*0004*/ 	.word	0xffffffff
	.align		4
        /*0008*/ 	.word	0x00000000
	.align		4
        /*000c*/ 	.word	0xfffffffe
	.align		4
        /*0010*/ 	.word	0x00000000
	.align		4
        /*0014*/ 	.word	0xfffffffd
	.align		4
        /*0018*/ 	.word	0x00000000
	.align		4
        /*001c*/ 	.word	0xfffffffc


//--------------------- .text._Z30update_selected_process_kernelPiS_PjS_i --------------------------
	.section	.text._Z30update_selected_process_kernelPiS_PjS_i,"ax",@progbits
	.align	128
        .global         _Z30update_selected_process_kernelPiS_PjS_i
        .type           _Z30update_selected_process_kernelPiS_PjS_i,@function
        .size           _Z30update_selected_process_kernelPiS_PjS_i,(.L_x_4 - _Z30update_selected_process_kernelPiS_PjS_i)
        .other          _Z30update_selected_process_kernelPiS_PjS_i,@"STO_CUDA_ENTRY STV_DEFAULT"
_Z30update_selected_process_kernelPiS_PjS_i:
.text._Z30update_selected_process_kernelPiS_PjS_i:
[----:B------:R-:W-:Y:S01]  /*0000*/  LDC R1, c[0x0][0x37c] ;  /* 0x0000df00ff017b82 */ /* 0x000fe20000000800 */
[----:B------:R-:W0:Y:S07]  /*0010*/  S2R R0, SR_TID.X ;  /* 0x0000000000007919 */ /* 0x000e2e0000002100 */
[----:B------:R-:W0:Y:S02]  /*0020*/  S2UR UR4, SR_CTAID.X ;  /* 0x00000000000479c3 */ /* 0x000e240000002500 */
[----:B0-----:R-:W-:-:S13]  /*0030*/  LOP3.LUT P0, RZ, R0, UR4, RZ, 0xfc, !PT ;  /* 0x0000000400ff7c12 */ /* 0x001fda000f80fcff */
[----:B------:R-:W-:Y:S05]  /*0040*/  @P0 EXIT ;  /* 0x000000000000094d */ /* 0x000fea0003800000 */
[----:B------:R-:W0:Y:S01]  /*0050*/  LDC.64 R2, c[0x0][0x390] ;  /* 0x0000e400ff027b82 */ /* 0x000e220000000a00 */
[----:B------:R-:W0:Y:S02]  /*0060*/  LDCU.64 UR4, c[0x0][0x358] ;  /* 0x00006b00ff0477ac */ /* 0x000e240008000a00 */
[----:B0-----:R-:W2:Y:S02]  /*0070*/  LDG.E R2, desc[UR4][R2.64] ;  /* 0x0000000402027981 */ /* 0x001ea4000c1e1900 */
[----:B--2---:R-:W-:-:S13]  /*0080*/  ISETP.NE.AND P0, PT, R2, -0x1, PT ;  /* 0xffffffff0200780c */ /* 0x004fda0003f05270 */
[----:B------:R-:W-:Y:S05]  /*0090*/  @!P0 EXIT ;  /* 0x000000000000894d */ /* 0x000fea0003800000 */
[----:B------:R-:W0:Y:S01]  /*00a0*/  LDCU UR6, c[0x0][0x3a0] ;  /* 0x00007400ff0677ac */ /* 0x000e220008000800 */
[----:B------:R-:W-:-:S04]  /*00b0*/  LOP3.LUT R7, R2, 0xffff, RZ, 0xc0, !PT ;  /* 0x0000ffff02077812 */ /* 0x000fc800078ec0ff */
[----:B0-----:R-:W-:-:S13]  /*00c0*/  ISETP.GE.AND P0, PT, R7, UR6, PT ;  /* 0x0000000607007c0c */ /* 0x001fda000bf06270 */
[----:B------:R-:W-:Y:S05]  /*00d0*/  @P0 EXIT ;  /* 0x000000000000094d */ /* 0x000fea0003800000 */
[----:B------:R-:W0:Y:S02]  /*00e0*/  LDC.64 R2, c[0x0][0x388] ;  /* 0x0000e200ff027b82 */ /* 0x000e240000000a00 */
[----:B0-----:R-:W-:-:S05]  /*00f0*/  IMAD.WIDE.U32 R2, R7, 0x4, R2 ;  /* 0x0000000407027825 */ /* 0x001fca00078e0002 */
[----:B------:R-:W2:Y:S02]  /*0100*/  LDG.E R0, desc[UR4][R2.64] ;  /* 0x0000000402007981 */ /* 0x000ea4000c1e1900 */
[----:B--2---:R-:W-:-:S13]  /*0110*/  ISETP.NE.AND P0, PT, R0, RZ, PT ;  /* 0x000000ff0000720c */ /* 0x004fda0003f05270 */
[----:B------:R-:W-:Y:S05]  /*0120*/  @P0 EXIT ;  /* 0x000000000000094d */ /* 0x000fea0003800000 */
[----:B------:R-:W0:Y:S02]  /*0130*/  LDC.64 R4, c[0x0][0x380] ;  /* 0x0000e000ff047b82 */ /* 0x000e240000000a00 */
[----:B0-----:R-:W-:-:S05]  /*0140*/  IMAD.WIDE.U32 R4, R7, 0x4, R4 ;  /* 0x0000000407047825 */ /* 0x001fca00078e0004 */
[----:B------:R-:W2:Y:S02]  /*0150*/  LDG.E R0, desc[UR4][R4.64] ;  /* 0x0000000404007981 */ /* 0x000ea4000c1e1900 */
[----:B--2---:R-:W-:-:S13]  /*0160*/  ISETP.GE.AND P0, PT, R0, 0x1, PT ;  /* 0x000000010000780c */ /* 0x004fda0003f06270 */
[----:B------:R-:W-:Y:S05]  /*0170*/  @!P0 EXIT ;  /* 0x000000000000894d */ /* 0x000fea0003800000 */
[----:B------:R-:W-:-:S05]  /*0180*/  VIADD R7, R0, 0xffffffff ;  /* 0xffffffff00077836 */ /* 0x000fca0000000000 */
[----:B------:R-:W-:Y:S01]  /*0190*/  ISETP.NE.AND P0, PT, R7, RZ, PT ;  /* 0x000000ff0700720c */ /* 0x000fe20003f05270 */
[----:B------:R0:W-:-:S12]  /*01a0*/  STG.E desc[UR4][R4.64], R7 ;  /* 0x0000000704007986 */ /* 0x0001d8000c101904 */
[----:B0-----:R-:W-:Y:S05]  /*01b0*/  @P0 EXIT ;  /* 0x000000000000094d */ /* 0x001fea0003800000 */
[----:B------:R-:W0:Y:S01]  /*01c0*/  S2R R0, SR_LANEID ;  /* 0x0000000000007919 */ /* 0x000e220000000000 */
[----:B------:R-:W1:Y:S01]  /*01d0*/  LDC.64 R4, c[0x0][0x398] ;  /* 0x0000e600ff047b82 */ /* 0x000e620000000a00 */
[----:B------:R-:W-:Y:S01]  /*01e0*/  VOTEU.ANY UR6, UPT, PT ;  /* 0x0000000000067886 */ /* 0x000fe200038e0100 */
[----:B------:R-:W-:Y:S01]  /*01f0*/  IMAD.MOV.U32 R9, RZ, RZ, 0x1 ;  /* 0x00000001ff097424 */ /* 0x000fe200078e00ff */
[----:B------:R-:W-:Y:S02]  /*0200*/  UFLO.U32 UR7, UR6 ;  /* 0x00000006000772bd */ /* 0x000fe400080e0000 */
[----:B------:R-:W1:Y:S02]  /*0210*/  POPC R7, UR6 ;  /* 0x0000000600077d09 */ /* 0x000e640008000000 */
[----:B------:R-:W-:Y:S02]  /*0220*/  STG.E desc[UR4][R2.64], R9 ;  /* 0x0000000902007986 */ /* 0x000fe4000c101904 */
[----:B0-----:R-:W-:-:S13]  /*0230*/  ISETP.EQ.U32.AND P0, PT, R0, UR7, PT ;  /* 0x0000000700007c0c */ /* 0x001fda000bf02070 */
[----:B-1----:R-:W-:Y:S01]  /*0240*/  @P0 REDG.E.ADD.STRONG.GPU desc[UR4][R4.64], R7 ;  /* 0x000000070400098e */ /* 0x002fe2000c12e104 */
[----:B------:R-:W-:Y:S05]  /*0250*/  EXIT ;  /* 0x000000000000794d */ /* 0x000fea0003800000 */
.L_x_0:
[----:B------:R-:W-:-:S00]  /*0260*/  BRA `(.L_x_0) ;  /* 0xfffffffc00fc7947 */ /* 0x000fc0000383ffff */
[----:B------:R-:W-:-:S00]  /*0270*/  NOP ;  /* 0x0000000000007918 */ /* 0x000fc00000000000 */
        /* <DEDUP_REMOVED lines=8> */
.L_x_4:


//--------------------- .text._Z29select_best_process_kernel_v2PiS_S_S_Pjii --------------------------
	.section	.text._Z29select_best_process_kernel_v2PiS_S_S_Pjii,"ax",@progbits
	.align	128
        .global         _Z29select_best_process_kernel_v2PiS_S_S_Pjii
        .type           _Z29select_best_process_kernel_v2PiS_S_S_Pjii,@function
        .size           _Z29select_best_process_kernel_v2PiS_S_S_Pjii,(.L_x_5 - _Z29select_best_process_kernel_v2PiS_S_S_Pjii)
        .other          _Z29select_best_process_kernel_v2PiS_S_S_Pjii,@"STO_CUDA_ENTRY STV_DEFAULT"
_Z29select_best_process_kernel_v2PiS_S_S_Pjii:
.text._Z29select_best_process_kernel_v2PiS_S_S_Pjii:
[----:B------:R-:W-:Y:S01]  /*0000*/  LDC R1, c[0x0][0x37c] ;  /* 0x0000df00ff017b82 */ /* 0x000fe20000000800 */
[----:B------:R-:W0:Y:S07]  /*0010*/  S2R R0, SR_TID.X ;  /* 0x0000000000007919 */ /* 0x000e2e0000002100 */
[----:B------:R-:W1:Y:S01]  /*0020*/  S2UR UR4, SR_CTAID.X ;  /* 0x00000000000479c3 */ /* 0x000e620000002500 */
[----:B------:R-:W2:Y:S01]  /*0030*/  LDCU UR5, c[0x0][0x3ac] ;  /* 0x00007580ff0577ac */ /* 0x000ea20008000800 */
[----:B------:R-:W-:Y:S01]  /*0040*/  BSSY.RECONVERGENT B0, `(.L_x_1) ;  /* 0x000002c000007945 */ /* 0x000fe20003800200 */
[----:B------:R-:W3:Y:S05]  /*0050*/  LDCU.64 UR6, c[0x0][0x358] ;  /* 0x00006b00ff0677ac */ /* 0x000eea0008000a00 */
[----:B------:R-:W1:Y:S01]  /*0060*/  LDC R5, c[0x0][0x360] ;  /* 0x0000d800ff057b82 */ /* 0x000e620000000800 */
[----:B0-----:R-:W-:Y:S01]  /*0070*/  ISETP.NE.AND P0, PT, R0, RZ, PT ;  /* 0x000000ff0000720c */ /* 0x001fe20003f05270 */
[----:B-1----:R-:W-:-:S12]  /*0080*/  IMAD R5, R5, UR4, R0 ;  /* 0x0000000405057c24 */ /* 0x002fd8000f8e0200 */
[----:B------:R-:W0:Y:S01]  /*0090*/  @!P0 S2R R3, SR_CgaCtaId ;  /* 0x0000000000038919 */ /* 0x000e220000008800 */
[----:B------:R-:W-:-:S04]  /*00a0*/  @!P0 MOV R2, 0x400 ;  /* 0x0000040000028802 */ /* 0x000fc80000000f00 */
[----:B0-----:R-:W-:Y:S01]  /*00b0*/  @!P0 LEA R2, R3, R2, 0x18 ;  /* 0x0000000203028211 */ /* 0x001fe200078ec0ff */
[----:B------:R-:W-:-:S05]  /*00c0*/  @!P0 IMAD.MOV.U32 R3, RZ, RZ, -0x1 ;  /* 0xffffffffff038424 */ /* 0x000fca00078e00ff */
[----:B------:R0:W-:Y:S01]  /*00d0*/  @!P0 STS [R2], R3 ;  /* 0x0000000302008388 */ /* 0x0001e20000000800 */
[----:B------:R-:W-:Y:S01]  /*00e0*/  BAR.SYNC.DEFER_BLOCKING 0x0 ;  /* 0x0000000000007b1d */ /* 0x000fe20000010000 */
[----:B--2---:R-:W-:-:S13]  /*00f0*/  ISETP.GE.AND P0, PT, R5, UR5, PT ;  /* 0x0000000505007c0c */ /* 0x004fda000bf06270 */
[----:B0--3--:R-:W-:Y:S05]  /*0100*/  @P0 BRA `(.L_x_2) ;  /* 0x00000000007c0947 */ /* 0x009fea0003800000 */
[----:B------:R-:W0:Y:S02]  /*0110*/  LDC.64 R2, c[0x0][0x398] ;  /* 0x0000e600ff027b82 */ /* 0x000e240000000a00 */
[----:B0-----:R-:W-:-:S06]  /*0120*/  IMAD.WIDE R2, R5, 0x4, R2 ;  /* 0x0000000405027825 */ /* 0x001fcc00078e0202 */
[----:B------:R-:W2:Y:S02]  /*0130*/  LDG.E R2, desc[UR6][R2.64] ;  /* 0x0000000602027981 */ /* 0x000ea4000c1e1900 */
[----:B--2---:R-:W-:-:S13]  /*0140*/  ISETP.NE.AND P0, PT, R2, RZ, PT ;  /* 0x000000ff0200720c */ /* 0x004fda0003f05270 */
[----:B------:R-:W-:Y:S05]  /*0150*/  @P0 BRA `(.L_x_2) ;  /* 0x0000000000680947 */ /* 0x000fea0003800000 */
[----:B------:R-:W0:Y:S01]  /*0160*/  LDC.64 R2, c[0x0][0x388] ;  /* 0x0000e200ff027b82 */ /* 0x000e220000000a00 */
[----:B------:R-:W1:Y:S01]  /*0170*/  LDCU UR4, c[0x0][0x3a8] ;  /* 0x00007500ff0477ac */ /* 0x000e620008000800 */
[----:B0-----:R-:W-:-:S06]  /*0180*/  IMAD.WIDE R2, R5, 0x4, R2 ;  /* 0x0000000405027825 */ /* 0x001fcc00078e0202 */
[----:B------:R-:W1:Y:S02]  /*0190*/  LDG.E R2, desc[UR6][R2.64] ;  /* 0x0000000602027981 */ /* 0x000e64000c1e1900 */
[----:B-1----:R-:W-:-:S13]  /*01a0*/  ISETP.GT.AND P0, PT, R2, UR4, PT ;  /* 0x0000000402007c0c */ /* 0x002fda000bf04270 */
[----:B------:R-:W-:Y:S05]  /*01b0*/  @P0 BRA `(.L_x_2) ;  /* 0x0000000000500947 */ /* 0x000fea0003800000 */
[----:B------:R-:W0:Y:S02]  /*01c0*/  LDC.64 R2, c[0x0][0x390] ;  /* 0x0000e400ff027b82 */ /* 0x000e240000000a00 */
[----:B0-----:R-:W-:-:S06]  /*01d0*/  IMAD.WIDE R2, R5, 0x4, R2 ;  /* 0x0000000405027825 */ /* 0x001fcc00078e0202 */
[----:B------:R-:W2:Y:S02]  /*01e0*/  LDG.E R2, desc[UR6][R2.64] ;  /* 0x0000000602027981 */ /* 0x000ea4000c1e1900 */
[----:B--2---:R-:W-:-:S13]  /*01f0*/  ISETP.GE.AND P0, PT, R2, 0x1, PT ;  /* 0x000000010200780c */ /* 0x004fda0003f06270 */
[----:B------:R-:W-:Y:S05]  /*0200*/  @!P0 BRA `(.L_x_2) ;  /* 0x00000000003c8947 */ /* 0x000fea0003800000 */
[----:B------:R-:W0:Y:S02]  /*0210*/  LDC.64 R2, c[0x0][0x380] ;  /* 0x0000e000ff027b82 */ /* 0x000e240000000a00 */
[----:B0-----:R-:W-:-:S06]  /*0220*/  IMAD.WIDE R2, R5, 0x4, R2 ;  /* 0x0000000405027825 */ /* 0x001fcc00078e0202 */
[----:B------:R-:W2:Y:S01]  /*0230*/  LDG.E R2, desc[UR6][R2.64] ;  /* 0x0000000602027981 */ /* 0x000ea2000c1e1900 */
[----:B------:R-:W0:Y:S01]  /*0240*/  S2UR UR5, SR_CgaCtaId ;  /* 0x00000000000579c3 */ /* 0x000e220000008800 */
[----:B------:R-:W-:Y:S01]  /*0250*/  VOTEU.ANY UR4, UPT, PT ;  /* 0x0000000000047886 */ /* 0x000fe200038e0100 */
[----:B------:R-:W1:Y:S01]  /*0260*/  S2R R6, SR_LANEID ;  /* 0x0000000000067919 */ /* 0x000e620000000000 */
[----:B------:R-:W-:-:S06]  /*0270*/  UFLO.U32 UR4, UR4 ;  /* 0x00000004000472bd */ /* 0x000fcc00080e0000 */
[----:B-1----:R-:W-:Y:S01]  /*0280*/  ISETP.EQ.U32.AND P0, PT, R6, UR4, PT ;  /* 0x0000000406007c0c */ /* 0x002fe2000bf02070 */
[----:B------:R-:W-:Y:S02]  /*0290*/  UMOV UR4, 0x400 ;  /* 0x0000040000047882 */ /* 0x000fe40000000000 */
[----:B0-----:R-:W-:Y:S01]  /*02a0*/  ULEA UR4, UR5, UR4, 0x18 ;  /* 0x0000000405047291 */ /* 0x001fe2000f8ec0ff */
[----:B--2---:R-:W-:-:S05]  /*02b0*/  IMAD.U32 R4, R2, 0x10000, RZ ;  /* 0x0001000002047824 */ /* 0x004fca00078e00ff */
[----:B------:R-:W-:-:S04]  /*02c0*/  LOP3.LUT R4, R4, R5, RZ, 0xfc, !PT ;  /* 0x0000000504047212 */ /* 0x000fc800078efcff */
[----:B------:R-:W-:-:S13]  /*02d0*/  CREDUX.MIN UR8, R4 ;  /* 0x00000000040872cc */ /* 0x000fda0000008000 */
[----:B------:R-:W-:-:S05]  /*02e0*/  IMAD.U32 R2, RZ, RZ, UR8 ;  /* 0x00000008ff027e24 */ /* 0x000fca000f8e00ff */
[----:B------:R0:W-:Y:S02]  /*02f0*/  @P0 ATOMS.MIN RZ, [UR4], R2 ;  /* 0x00000002ffff098c */ /* 0x0001e40008800004 */
.L_x_2:
[----:B------:R-:W-:Y:S05]  /*0300*/  BSYNC.RECONVERGENT B0 ;  /* 0x0000000000007941 */ /* 0x000fea0003800200 */
.L_x_1:
[----:B------:R-:W1:Y:S08]  /*0310*/  S2UR UR5, SR_CgaCtaId ;  /* 0x00000000000579c3 */ /* 0x000e700000008800 */
[----:B------:R-:W-:Y:S06]  /*0320*/  BAR.SYNC.DEFER_BLOCKING 0x0 ;  /* 0x0000000000007b1d */ /* 0x000fec0000010000 */
[----:B------:R-:W-:-:S02]  /*0330*/  UMOV UR4, 0x400 ;  /* 0x0000040000047882 */ /* 0x000fc40000000000 */
[----:B-1----:R-:W-:-:S09]  /*0340*/  ULEA UR4, UR5, UR4, 0x18 ;  /* 0x0000000405047291 */ /* 0x002fd2000f8ec0ff */
[----:B------:R-:W1:Y:S02]  /*0350*/  LDS R4, [UR4] ;  /* 0x00000004ff047984 */ /* 0x000e640008000800 */
[----:B-1----:R-:W-:-:S04]  /*0360*/  ISETP.NE.AND P0, PT, R4, -0x1, PT ;  /* 0xffffffff0400780c */ /* 0x002fc80003f05270 */
[----:B------:R-:W-:-:S13]  /*0370*/  ISETP.NE.OR P0, PT, R0, RZ, !P0 ;  /* 0x000000ff0000720c */ /* 0x000fda0004705670 */
[----:B------:R-:W-:Y:S05]  /*0380*/  @P0 EXIT ;  /* 0x000000000000094d */ /* 0x000fea0003800000 */
[----:B------:R-:W1:Y:S01]  /*0390*/  S2R R0, SR_LANEID ;  /* 0x0000000000007919 */ /* 0x000e620000000000 */
[----:B0-----:R-:W0:Y:S01]  /*03a0*/  LDC.64 R2, c[0x0][0x3a0] ;  /* 0x0000e800ff027b82 */ /* 0x001e220000000a00 */
[----:B------:R-:W-:Y:S01]  /*03b0*/  VOTEU.ANY UR4, UPT, PT ;  /* 0x0000000000047886 */ /* 0x000fe200038e0100 */
[----:B------:R-:W-:Y:S01]  /*03c0*/  CREDUX.MIN UR5, R4 ;  /* 0x00000000040572cc */ /* 0x000fe20000008000 */
[----:B------:R-:W-:-:S12]  /*03d0*/  UFLO.U32 UR4, UR4 ;  /* 0x00000004000472bd */ /* 0x000fd800080e0000 */
[----:B------:R-:W-:Y:S01]  /*03e0*/  IMAD.U32 R5, RZ, RZ, UR5 ;  /* 0x00000005ff057e24 */ /* 0x000fe2000f8e00ff */
[----:B-1----:R-:W-:-:S13]  /*03f0*/  ISETP.EQ.U32.AND P0, PT, R0, UR4, PT ;  /* 0x0000000400007c0c */ /* 0x002fda000bf02070 */
[----:B0-----:R-:W-:Y:S01]  /*0400*/  @P0 REDG.E.MIN.STRONG.GPU desc[UR6][R2.64], R5 ;  /* 0x000000050200098e */ /* 0x001fe2000c92e106 */
[----:B------:R-:W-:Y:S05]  /*0410*/  EXIT ;  /* 0x000000000000794d */ /* 0x000fea0003800000 */
.L_x_3:
        /* <DEDUP_REMOVED lines=14> */
.L_x_5:


//--------------------- .nv.shared.reserved.0     --------------------------
	.section	.nv.shared.reserved.0,"aw",@nobits
	.weak		__nv_reservedSMEM_offset_0_alias
	.size		__nv_reservedSMEM_offset_0_alias, 0, 64
	.other		__nv_reservedSMEM_offset_0_alias,@"STO_CUDA_RESERVED_SHARED STV_DEFAULT"
__nv_reservedSMEM_offset_0_alias:
	.zero		0
	.zero		64


//--------------------- .nv.shared._Z29select_best_process_kernel_v2PiS_S_S_Pjii --------------------------
	.section	.nv.shared._Z29select_best_process_kernel_v2PiS_S_S_Pjii,"aw",@nobits
	.sectionflags	@""
	.align	4
.nv.shared._Z29select_best_process_kernel_v2PiS_S_S_Pjii:
	.zero		1028


//--------------------- .nv.constant0._Z30update_selected_process_kernelPiS_PjS_i --------------------------
	.section	.nv.constant0._Z30update_selected_process_kernelPiS_PjS_i,"a",@progbits
	.sectionflags	@""
	.align	4
.nv.constant0._Z30update_selected_process_kernelPiS_PjS_i:
	.zero		932


//--------------------- .nv.constant0._Z29select_best_process_kernel_v2PiS_S_S_Pjii --------------------------
	.section	.nv.constant0._Z29select_best_process_kernel_v2PiS_S_S_Pjii,"a",@progbits
	.sectionflags	@""
	.align	4
.nv.constant0._Z29select_best_process_kernel_v2PiS_S_S_Pjii:
	.zero		944


//--------------------- SYMBOLS --------------------------

	.type		.nv.reservedSmem.offset0,@object
	.size		.nv.reservedSmem.offset0,0x4
	.type		.nv.reservedSmem.cap,@object
	.size		.nv.reservedSmem.cap,0x4
